//
// Generated by NVIDIA NVVM Compiler
//
// Compiler Build ID: CL-36424714
// Cuda compilation tools, release 13.0, V13.0.88
// Based on NVVM 20.0.0
//

.version 9.0
.target sm_100
.address_size 64

	// .globl	_Z11silu_kernelPfi

.visible .entry _Z11silu_kernelPfi(
	.param .u64 .ptr .align 1 _Z11silu_kernelPfi_param_0,
	.param .u32 _Z11silu_kernelPfi_param_1
)
{
	.reg .pred 	%p<2>;
	.reg .b32 	%r<8>;
	.reg .b32 	%f<16>;
	.reg .b64 	%rd<5>;

	ld.param.u64 	%rd1, [_Z11silu_kernelPfi_param_0];
	ld.param.u32 	%r2, [_Z11silu_kernelPfi_param_1];
	mov.u32 	%r3, %ctaid.x;
	mov.u32 	%r4, %ntid.x;
	mov.u32 	%r5, %tid.x;
	mad.lo.s32 	%r1, %r3, %r4, %r5;
	setp.ge.s32 	%p1, %r1, %r2;
	@%p1 bra 	$L__BB0_2;
	cvta.to.global.u64 	%rd2, %rd1;
	mul.wide.s32 	%rd3, %r1, 4;
	add.s64 	%rd4, %rd2, %rd3;
	ld.global.f32 	%f1, [%rd4];
	fma.rn.f32 	%f2, %f1, 0fBBBB989D, 0f3F000000;
	cvt.sat.f32.f32 	%f3, %f2;
	mov.f32 	%f4, 0f4B400001;
	mov.f32 	%f5, 0f437C0000;
	fma.rm.f32 	%f6, %f3, %f5, %f4;
	add.f32 	%f7, %f6, 0fCB40007F;
	neg.f32 	%f8, %f7;
	fma.rn.f32 	%f9, %f1, 0fBFB8AA3B, %f8;
	fma.rn.f32 	%f10, %f1, 0fB2A57060, %f9;
	mov.b32 	%r6, %f6;
	shl.b32 	%r7, %r6, 23;
	mov.b32 	%f11, %r7;
	ex2.approx.ftz.f32 	%f12, %f10;
	fma.rn.f32 	%f13, %f12, %f11, 0f3F800000;
	rcp.rn.f32 	%f14, %f13;
	mul.f32 	%f15, %f1, %f14;
	st.global.f32 	[%rd4], %f15;
$L__BB0_2:
	ret;

}


// ===== COMPILED SASS (sm_100) =====

	.target	sm_100

	.elftype	@"ET_EXEC"


//--------------------- .note.nv.tkinfo           --------------------------
	.section	.note.nv.tkinfo,"",@"SHT_NOTE"
	.sectionflags	@"SHF_NOTE_NV_TKINFO"
	.tkinfo
        /*0018*/ 	.word	0x00000002
        /*0030*/ 	.string	""
        /*0030*/ 	.string	"ptxas"
        /*0030*/ 	.string	"Cuda compilation tools, release 13.0, V13.0.88"
        /*0030*/ 	.string	"Build cuda_13.0.r13.0/compiler.36424714_0"
        /*0030*/ 	.string	"-arch sm_100 -m 64 "



//--------------------- .note.nv.cuinfo           --------------------------
	.section	.note.nv.cuinfo,"",@"SHT_NOTE"
	.sectionflags	@"SHF_NOTE_NV_CUINFO"
        /*0018*/ 	.short	0x0002
        /*001a*/ 	.short	0x0064
        /*001c*/ 	.short	0x0082
	.zero		2


//--------------------- .nv.info                  --------------------------
	.section	.nv.info,"",@"SHT_CUDA_INFO"
	.align	4


	//----- nvinfo : EIATTR_REGCOUNT
	.align		4
        /*0000*/ 	.byte	0x04, 0x2f
        /*0002*/ 	.short	(.L_1 - .L_0)
	.align		4
.L_0:
        /*0004*/ 	.word	index@(_Z11silu_kernelPfi)
        /*0008*/ 	.word	0x00000010


	//----- nvinfo : EIATTR_FRAME_SIZE
	.align		4
.L_1:
        /*000c*/ 	.byte	0x04, 0x11
        /*000e*/ 	.short	(.L_3 - .L_2)
	.align		4
.L_2:
        /*0010*/ 	.word	index@($__internal_0_$__cuda_sm20_rcp_rn_f32_slowpath)
        /*0014*/ 	.word	0x00000000


	//----- nvinfo : EIATTR_FRAME_SIZE
	.align		4
.L_3:
        /*0018*/ 	.byte	0x04, 0x11
        /*001a*/ 	.short	(.L_5 - .L_4)
	.align		4
.L_4:
        /*001c*/ 	.word	index@(_Z11silu_kernelPfi)
        /*0020*/ 	.word	0x00000000


	//----- nvinfo : EIATTR_MIN_STACK_SIZE
	.align		4
.L_5:
        /*0024*/ 	.byte	0x04, 0x12
        /*0026*/ 	.short	(.L_7 - .L_6)
	.align		4
.L_6:
        /*0028*/ 	.word	index@(_Z11silu_kernelPfi)
        /*002c*/ 	.word	0x00000000
.L_7:


//--------------------- .nv.compat                --------------------------
	.section	.nv.compat,"",@"SHT_CUDA_COMPAT_INFO"
	.align	4
        /*0000*/ 	.byte	0x02, 0x09, 0x00, 0x00, 0x02, 0x02, 0x01, 0x00, 0x02, 0x05, 0x05, 0x00, 0x03, 0x07, 0x01, 0x01
        /*0010*/ 	.byte	0x02, 0x03, 0x00, 0x00, 0x02, 0x06, 0x01, 0x00, 0x04, 0x0b, 0x08, 0x00, 0x09, 0x00, 0x00, 0x00
        /*0020*/ 	.byte	0x00, 0x00, 0x00, 0x00


//--------------------- .nv.info._Z11silu_kernelPfi --------------------------
	.section	.nv.info._Z11silu_kernelPfi,"",@"SHT_CUDA_INFO"
	.sectionflags	@""
	.align	4


	//----- nvinfo : EIATTR_CUDA_API_VERSION
	.align		4
        /*0000*/ 	.byte	0x04, 0x37
        /*0002*/ 	.short	(.L_9 - .L_8)
.L_8:
        /*0004*/ 	.word	0x00000082


	//----- nvinfo : EIATTR_KPARAM_INFO
	.align		4
.L_9:
        /*0008*/ 	.byte	0x04, 0x17
        /*000a*/ 	.short	(.L_11 - .L_10)
.L_10:
        /*000c*/ 	.word	0x00000000
        /*0010*/ 	.short	0x0001
        /*0012*/ 	.short	0x0008
        /*0014*/ 	.byte	0x00, 0xf0, 0x11, 0x00


	//----- nvinfo : EIATTR_KPARAM_INFO
	.align		4
.L_11:
        /*0018*/ 	.byte	0x04, 0x17
        /*001a*/ 	.short	(.L_13 - .L_12)
.L_12:
        /*001c*/ 	.word	0x00000000
        /*0020*/ 	.short	0x0000
        /*0022*/ 	.short	0x0000
        /*0024*/ 	.byte	0x00, 0xf5, 0x21, 0x00


	//----- nvinfo : EIATTR_SPARSE_MMA_MASK
	.align		4
.L_13:
        /*0028*/ 	.byte	0x03, 0x50
        /*002a*/ 	.short	0x0000


	//----- nvinfo : EIATTR_MAXREG_COUNT
	.align		4
        /*002c*/ 	.byte	0x03, 0x1b
        /*002e*/ 	.short	0x00ff


	//----- nvinfo : EIATTR_MERCURY_ISA_VERSION
	.align		4
        /*0030*/ 	.byte	0x03, 0x5f
        /*0032*/ 	.short	0x0101


	//----- nvinfo : EIATTR_VRC_CTA_INIT_COUNT
	.align		4
        /*0034*/ 	.byte	0x02, 0x4a
	.zero		1
	.zero		1


	//----- nvinfo : EIATTR_EXIT_INSTR_OFFSETS
	.align		4
        /*0038*/ 	.byte	0x04, 0x1c
        /*003a*/ 	.short	(.L_15 - .L_14)


	//   ....[0]....
.L_14:
        /*003c*/ 	.word	0x00000070


	//   ....[1]....
        /*0040*/ 	.word	0x00000250


	//----- nvinfo : EIATTR_CRS_STACK_SIZE
	.align		4
.L_15:
        /*0044*/ 	.byte	0x04, 0x1e
        /*0046*/ 	.short	(.L_17 - .L_16)
.L_16:
        /*0048*/ 	.word	0x00000000


	//----- nvinfo : EIATTR_CBANK_PARAM_SIZE
	.align		4
.L_17:
        /*004c*/ 	.byte	0x03, 0x19
        /*004e*/ 	.short	0x000c


	//----- nvinfo : EIATTR_PARAM_CBANK
	.align		4
        /*0050*/ 	.byte	0x04, 0x0a
        /*0052*/ 	.short	(.L_19 - .L_18)
	.align		4
.L_18:
        /*0054*/ 	.word	index@(.nv.constant0._Z11silu_kernelPfi)
        /*0058*/ 	.short	0x0380
        /*005a*/ 	.short	0x000c


	//----- nvinfo : EIATTR_SW_WAR
	.align		4
.L_19:
        /*005c*/ 	.byte	0x04, 0x36
        /*005e*/ 	.short	(.L_21 - .L_20)
.L_20:
        /*0060*/ 	.word	0x00000008
.L_21:


//--------------------- .nv.callgraph             --------------------------
	.section	.nv.callgraph,"",@"SHT_CUDA_CALLGRAPH"
	.align	4
	.sectionentsize	8
	.align		4
        /*0000*/ 	.word	0x00000000
	.align		4
        /*0004*/ 	.word	0xffffffff
	.align		4
        /*0008*/ 	.word	0x00000000
	.align		4
        /*000c*/ 	.word	0xfffffffe
	.align		4
        /*0010*/ 	.word	0x00000000
	.align		4
        /*0014*/ 	.word	0xfffffffd
	.align		4
        /*0018*/ 	.word	0x00000000
	.align		4
        /*001c*/ 	.word	0xfffffffc


//--------------------- .text._Z11silu_kernelPfi  --------------------------
	.section	.text._Z11silu_kernelPfi,"ax",@progbits
	.align	128
        .global         _Z11silu_kernelPfi
        .type           _Z11silu_kernelPfi,@function
        .size           _Z11silu_kernelPfi,(.L_x_8 - _Z11silu_kernelPfi)
        .other          _Z11silu_kernelPfi,@"STO_CUDA_ENTRY STV_DEFAULT"
_Z11silu_kernelPfi:
.text._Z11silu_kernelPfi:
[----:B------:R-:W-:Y:S01]  /*0000*/  LDC R1, c[0x0][0x37c] ;  /* 0x0000df00ff017b82 */ /* 0x000fe20000000800 */
[----:B------:R-:W0:Y:S07]  /*0010*/  S2R R0, SR_TID.X ;  /* 0x0000000000007919 */ /* 0x000e2e0000002100 */
[----:B------:R-:W0:Y:S01]  /*0020*/  S2UR UR4, SR_CTAID.X ;  /* 0x00000000000479c3 */ /* 0x000e220000002500 */
[----:B------:R-:W1:Y:S07]  /*0030*/  LDCU UR5, c[0x0][0x388] ;  /* 0x00007100ff0577ac */ /* 0x000e6e0008000800 */
[----:B------:R-:W0:Y:S02]  /*0040*/  LDC R3, c[0x0][0x360] ;  /* 0x0000d800ff037b82 */ /* 0x000e240000000800 */
[----:B0-----:R-:W-:-:S05]  /*0050*/  IMAD R3, R3, UR4, R0 ;  /* 0x0000000403037c24 */ /* 0x001fca000f8e0200 */
[----:B-1----:R-:W-:-:S13]  /*0060*/  ISETP.GE.AND P0, PT, R3, UR5, PT ;  /* 0x0000000503007c0c */ /* 0x002fda000bf06270 */
[----:B------:R-:W-:Y:S05]  /*0070*/  @P0 EXIT ;  /* 0x000000000000094d */ /* 0x000fea0003800000 */
[----:B------:R-:W0:Y:S01]  /*0080*/  LDC.64 R4, c[0x0][0x380] ;  /* 0x0000e000ff047b82 */ /* 0x000e220000000a00 */
[----:B------:R-:W1:Y:S01]  /*0090*/  LDCU.64 UR4, c[0x0][0x358] ;  /* 0x00006b00ff0477ac */ /* 0x000e620008000a00 */
[----:B0-----:R-:W-:-:S05]  /*00a0*/  IMAD.WIDE R4, R3, 0x4, R4 ;  /* 0x0000000403047825 */ /* 0x001fca00078e0204 */
[----:B-1----:R-:W2:Y:S01]  /*00b0*/  LDG.E R3, desc[UR4][R4.64] ;  /* 0x0000000404037981 */ /* 0x002ea2000c1e1900 */
[----:B------:R-:W-:Y:S01]  /*00c0*/  IMAD.MOV.U32 R0, RZ, RZ, 0x3bbb989d ;  /* 0x3bbb989dff007424 */ /* 0x000fe200078e00ff */
[----:B------:R-:W-:Y:S01]  /*00d0*/  BSSY.RECONVERGENT B0, `(.L_x_0) ;  /* 0x0000015000007945 */ /* 0x000fe20003800200 */
[----:B------:R-:W-:Y:S02]  /*00e0*/  IMAD.MOV.U32 R7, RZ, RZ, 0x437c0000 ;  /* 0x437c0000ff077424 */ /* 0x000fe400078e00ff */
[----:B--2---:R-:W-:-:S04]  /*00f0*/  FFMA.SAT R0, R3, -R0, 0.5 ;  /* 0x3f00000003007423 */ /* 0x004fc80000002800 */
[----:B------:R-:W-:-:S04]  /*0100*/  FFMA.RM R0, R0, R7, 12582913 ;  /* 0x4b40000100007423 */ /* 0x000fc80000004007 */
[C---:B------:R-:W-:Y:S01]  /*0110*/  FADD R2, R0.reuse, -12583039 ;  /* 0xcb40007f00027421 */ /* 0x040fe20000000000 */
[----:B------:R-:W-:-:S03]  /*0120*/  SHF.L.U32 R0, R0, 0x17, RZ ;  /* 0x0000001700007819 */ /* 0x000fc600000006ff */
[----:B------:R-:W-:-:S04]  /*0130*/  FFMA R2, R3, -1.4426950216293334961, -R2 ;  /* 0xbfb8aa3b03027823 */ /* 0x000fc80000000802 */
[----:B------:R-:W-:-:S04]  /*0140*/  FFMA R2, R3, -1.925963033500011079e-08, R2 ;  /* 0xb2a5706003027823 */ /* 0x000fc80000000002 */
[----:B------:R-:W0:Y:S02]  /*0150*/  MUFU.EX2 R7, R2 ;  /* 0x0000000200077308 */ /* 0x000e240000000800 */
[----:B0-----:R-:W-:-:S04]  /*0160*/  FFMA R0, R0, R7, 1 ;  /* 0x3f80000000007423 */ /* 0x001fc80000000007 */
[----:B------:R-:W-:-:S05]  /*0170*/  VIADD R6, R0, 0x1800000 ;  /* 0x0180000000067836 */ /* 0x000fca0000000000 */
[----:B------:R-:W-:-:S04]  /*0180*/  LOP3.LUT R6, R6, 0x7f800000, RZ, 0xc0, !PT ;  /* 0x7f80000006067812 */ /* 0x000fc800078ec0ff */
[----:B------:R-:W-:-:S13]  /*0190*/  ISETP.GT.U32.AND P0, PT, R6, 0x1ffffff, PT ;  /* 0x01ffffff0600780c */ /* 0x000fda0003f04070 */
[----:B------:R-:W-:Y:S05]  /*01a0*/  @P0 BRA `(.L_x_1) ;  /* 0x00000000000c0947 */ /* 0x000fea0003800000 */
[----:B------:R-:W-:-:S07]  /*01b0*/  MOV R6, 0x1d0 ;  /* 0x000001d000067802 */ /* 0x000fce0000000f00 */
[----:B------:R-:W-:Y:S05]  /*01c0*/  CALL.REL.NOINC `($__internal_0_$__cuda_sm20_rcp_rn_f32_slowpath) ;  /* 0x0000000000247944 */ /* 0x000fea0003c00000 */
[----:B------:R-:W-:Y:S05]  /*01d0*/  BRA `(.L_x_2) ;  /* 0x0000000000107947 */ /* 0x000fea0003800000 */
.L_x_1:
[----:B------:R-:W0:Y:S02]  /*01e0*/  MUFU.RCP R7, R0 ;  /* 0x0000000000077308 */ /* 0x000e240000001000 */
[----:B0-----:R-:W-:-:S04]  /*01f0*/  FFMA R2, R0, R7, -1 ;  /* 0xbf80000000027423 */ /* 0x001fc80000000007 */
[----:B------:R-:W-:-:S04]  /*0200*/  FADD.FTZ R2, -R2, -RZ ;  /* 0x800000ff02027221 */ /* 0x000fc80000010100 */
[----:B------:R-:W-:-:S07]  /*0210*/  FFMA R2, R7, R2, R7 ;  /* 0x0000000207027223 */ /* 0x000fce0000000007 */
.L_x_2:
[----:B------:R-:W-:Y:S05]  /*0220*/  BSYNC.RECONVERGENT B0 ;  /* 0x0000000000007941 */ /* 0x000fea0003800200 */
.L_x_0:
[----:B------:R-:W-:-:S05]  /*0230*/  FMUL R3, R3, R2 ;  /* 0x0000000203037220 */ /* 0x000fca0000400000 */
[----:B------:R-:W-:Y:S01]  /*0240*/  STG.E desc[UR4][R4.64], R3 ;  /* 0x0000000304007986 */ /* 0x000fe2000c101904 */
[----:B------:R-:W-:Y:S05]  /*0250*/  EXIT ;  /* 0x000000000000794d */ /* 0x000fea0003800000 */
        .weak           $__internal_0_$__cuda_sm20_rcp_rn_f32_slowpath
        .type           $__internal_0_$__cuda_sm20_rcp_rn_f32_slowpath,@function
        .size           $__internal_0_$__cuda_sm20_rcp_rn_f32_slowpath,(.L_x_8 - $__internal_0_$__cuda_sm20_rcp_rn_f32_slowpath)
$__internal_0_$__cuda_sm20_rcp_rn_f32_slowpath:
[----:B------:R-:W-:Y:S01]  /*0260*/  IMAD.SHL.U32 R2, R0, 0x2, RZ ;  /* 0x0000000200027824 */ /* 0x000fe200078e00ff */
[----:B------:R-:W-:Y:S04]  /*0270*/  BSSY.RECONVERGENT B1, `(.L_x_3) ;  /* 0x0000030000017945 */ /* 0x000fe80003800200 */
[----:B------:R-:W-:-:S04]  /*0280*/  SHF.R.U32.HI R2, RZ, 0x18, R2 ;  /* 0x00000018ff027819 */ /* 0x000fc80000011602 */
[----:B------:R-:W-:-:S13]  /*0290*/  ISETP.NE.U32.AND P0, PT, R2, RZ, PT ;  /* 0x000000ff0200720c */ /* 0x000fda0003f05070 */
[----:B------:R-:W-:Y:S05]  /*02a0*/  @P0 BRA `(.L_x_4) ;  /* 0x0000000000280947 */ /* 0x000fea0003800000 */
[----:B------:R-:W-:-:S04]  /*02b0*/  SHF.L.U32 R2, R0, 0x1, RZ ;  /* 0x0000000100027819 */ /* 0x000fc800000006ff */
[----:B------:R-:W-:-:S13]  /*02c0*/  ISETP.NE.AND P0, PT, R2, RZ, PT ;  /* 0x000000ff0200720c */ /* 0x000fda0003f05270 */
[----:B------:R-:W-:Y:S01]  /*02d0*/  @P0 FFMA R8, R0, 1.84467440737095516160e+19, RZ ;  /* 0x5f80000000080823 */ /* 0x000fe200000000ff */
[----:B------:R-:W-:Y:S08]  /*02e0*/  @!P0 MUFU.RCP R7, R0 ;  /* 0x0000000000078308 */ /* 0x000ff00000001000 */
[----:B------:R-:W0:Y:S02]  /*02f0*/  @P0 MUFU.RCP R9, R8 ;  /* 0x0000000800090308 */ /* 0x000e240000001000 */
[----:B0-----:R-:W-:-:S04]  /*0300*/  @P0 FFMA R2, R8, R9, -1 ;  /* 0xbf80000008020423 */ /* 0x001fc80000000009 */
[----:B------:R-:W-:-:S04]  /*0310*/  @P0 FADD.FTZ R2, -R2, -RZ ;  /* 0x800000ff02020221 */ /* 0x000fc80000010100 */
[----:B------:R-:W-:-:S04]  /*0320*/  @P0 FFMA R2, R9, R2, R9 ;  /* 0x0000000209020223 */ /* 0x000fc80000000009 */
[----:B------:R-:W-:Y:S01]  /*0330*/  @P0 FFMA R7, R2, 1.84467440737095516160e+19, RZ ;  /* 0x5f80000002070823 */ /* 0x000fe200000000ff */
[----:B------:R-:W-:Y:S06]  /*0340*/  BRA `(.L_x_5) ;  /* 0x0000000000887947 */ /* 0x000fec0003800000 */
.L_x_4:
[----:B------:R-:W-:-:S05]  /*0350*/  VIADD R7, R2, 0xffffff03 ;  /* 0xffffff0302077836 */ /* 0x000fca0000000000 */
[----:B------:R-:W-:-:S13]  /*0360*/  ISETP.GT.U32.AND P0, PT, R7, 0x1, PT ;  /* 0x000000010700780c */ /* 0x000fda0003f04070 */
[----:B------:R-:W-:Y:S05]  /*0370*/  @P0 BRA `(.L_x_6) ;  /* 0x0000000000780947 */ /* 0x000fea0003800000 */
[----:B------:R-:W-:Y:S01]  /*0380*/  LOP3.LUT R8, R0, 0x7fffff, RZ, 0xc0, !PT ;  /* 0x007fffff00087812 */ /* 0x000fe200078ec0ff */
[----:B------:R-:W-:-:S03]  /*0390*/  IMAD.MOV.U32 R12, RZ, RZ, 0x3 ;  /* 0x00000003ff0c7424 */ /* 0x000fc600078e00ff */
[----:B------:R-:W-:Y:S02]  /*03a0*/  LOP3.LUT R8, R8, 0x3f800000, RZ, 0xfc, !PT ;  /* 0x3f80000008087812 */ /* 0x000fe400078efcff */
[----:B------:R-:W-:Y:S02]  /*03b0*/  SHF.L.U32 R13, R12, R7, RZ ;  /* 0x000000070c0d7219 */ /* 0x000fe400000006ff */
[----:B------:R-:W0:Y:S02]  /*03c0*/  MUFU.RCP R9, R8 ;  /* 0x0000000800097308 */ /* 0x000e240000001000 */
[----:B0-----:R-:W-:-:S04]  /*03d0*/  FFMA R10, R8, R9, -1 ;  /* 0xbf800000080a7423 */ /* 0x001fc80000000009 */
[----:B------:R-:W-:-:S04]  /*03e0*/  FADD.FTZ R10, -R10, -RZ ;  /* 0x800000ff0a0a7221 */ /* 0x000fc80000010100 */
[CCC-:B------:R-:W-:Y:S01]  /*03f0*/  FFMA.RM R11, R9.reuse, R10.reuse, R9.reuse ;  /* 0x0000000a090b7223 */ /* 0x1c0fe20000004009 */
[----:B------:R-:W-:-:S04]  /*0400*/  FFMA.RP R10, R9, R10, R9 ;  /* 0x0000000a090a7223 */ /* 0x000fc80000008009 */
[C---:B------:R-:W-:Y:S02]  /*0410*/  LOP3.LUT R9, R11.reuse, 0x7fffff, RZ, 0xc0, !PT ;  /* 0x007fffff0b097812 */ /* 0x040fe400078ec0ff */
[----:B------:R-:W-:Y:S02]  /*0420*/  FSETP.NEU.FTZ.AND P0, PT, R11, R10, PT ;  /* 0x0000000a0b00720b */ /* 0x000fe40003f1d000 */
[----:B------:R-:W-:Y:S02]  /*0430*/  LOP3.LUT R10, R9, 0x800000, RZ, 0xfc, !PT ;  /* 0x00800000090a7812 */ /* 0x000fe400078efcff */
[----:B------:R-:W-:Y:S02]  /*0440*/  SEL R9, RZ, 0xffffffff, !P0 ;  /* 0xffffffffff097807 */ /* 0x000fe40004000000 */
[----:B------:R-:W-:Y:S02]  /*0450*/  LOP3.LUT R8, R13, R10, RZ, 0xc0, !PT ;  /* 0x0000000a0d087212 */ /* 0x000fe400078ec0ff */
[----:B------:R-:W-:-:S02]  /*0460*/  IADD3 R9, PT, PT, -R9, RZ, RZ ;  /* 0x000000ff09097210 */ /* 0x000fc40007ffe1ff */
[-C--:B------:R-:W-:Y:S02]  /*0470*/  SHF.R.U32.HI R8, RZ, R7.reuse, R8 ;  /* 0x00000007ff087219 */ /* 0x080fe40000011608 */
[----:B------:R-:W-:Y:S02]  /*0480*/  LOP3.LUT P1, RZ, R9, R7, R10, 0xf8, !PT ;  /* 0x0000000709ff7212 */ /* 0x000fe4000782f80a */
[C---:B------:R-:W-:Y:S02]  /*0490*/  LOP3.LUT P0, RZ, R8.reuse, 0x1, RZ, 0xc0, !PT ;  /* 0x0000000108ff7812 */ /* 0x040fe4000780c0ff */
[----:B------:R-:W-:-:S04]  /*04a0*/  LOP3.LUT P2, RZ, R8, 0x2, RZ, 0xc0, !PT ;  /* 0x0000000208ff7812 */ /* 0x000fc8000784c0ff */
[----:B------:R-:W-:Y:S02]  /*04b0*/  PLOP3.LUT P0, PT, P0, P1, P2, 0xe0, 0x0 ;  /* 0x000000000000781c */ /* 0x000fe40000703c20 */
[----:B------:R-:W-:Y:S02]  /*04c0*/  LOP3.LUT P1, RZ, R0, 0x7fffff, RZ, 0xc0, !PT ;  /* 0x007fffff00ff7812 */ /* 0x000fe4000782c0ff */
[----:B------:R-:W-:-:S05]  /*04d0*/  SEL R7, RZ, 0x1, !P0 ;  /* 0x00000001ff077807 */ /* 0x000fca0004000000 */
[----:B------:R-:W-:-:S05]  /*04e0*/  IMAD.MOV R7, RZ, RZ, -R7 ;  /* 0x000000ffff077224 */ /* 0x000fca00078e0a07 */
[----:B------:R-:W-:Y:S02]  /*04f0*/  ISETP.GE.AND P0, PT, R7, RZ, PT ;  /* 0x000000ff0700720c */ /* 0x000fe40003f06270 */
[----:B------:R-:W-:-:S04]  /*0500*/  IADD3 R7, PT, PT, R2, -0xfc, RZ ;  /* 0xffffff0402077810 */ /* 0x000fc80007ffe0ff */
[----:B------:R-:W-:-:S07]  /*0510*/  SHF.R.U32.HI R7, RZ, R7, R10 ;  /* 0x00000007ff077219 */ /* 0x000fce000001160a */
[----:B------:R-:W-:-:S05]  /*0520*/  @!P0 VIADD R7, R7, 0x1 ;  /* 0x0000000107078836 */ /* 0x000fca0000000000 */
[----:B------:R-:W-:-:S04]  /*0530*/  @!P1 SHF.L.U32 R7, R7, 0x1, RZ ;  /* 0x0000000107079819 */ /* 0x000fc800000006ff */
[----:B------:R-:W-:Y:S01]  /*0540*/  LOP3.LUT R7, R7, 0x80000000, R0, 0xf8, !PT ;  /* 0x8000000007077812 */ /* 0x000fe200078ef800 */
[----:B------:R-:W-:Y:S06]  /*0550*/  BRA `(.L_x_5) ;  /* 0x0000000000047947 */ /* 0x000fec0003800000 */
.L_x_6:
[----:B------:R0:W1:Y:S02]  /*0560*/  MUFU.RCP R7, R0 ;  /* 0x0000000000077308 */ /* 0x0000640000001000 */
.L_x_5:
[----:B------:R-:W-:Y:S05]  /*0570*/  BSYNC.RECONVERGENT B1 ;  /* 0x0000000000017941 */ /* 0x000fea0003800200 */
.L_x_3:
[----:B-1----:R-:W-:Y:S02]  /*0580*/  IMAD.MOV.U32 R2, RZ, RZ, R7 ;  /* 0x000000ffff027224 */ /* 0x002fe400078e0007 */
[----:B------:R-:W-:-:S04]  /*0590*/  HFMA2 R7, -RZ, RZ, 0, 0 ;  /* 0x00000000ff077431 */ /* 0x000fc800000001ff */
[----:B0-----:R-:W-:Y:S05]  /*05a0*/  RET.REL.NODEC R6 `(_Z11silu_kernelPfi) ;  /* 0xfffffff806947950 */ /* 0x001fea0003c3ffff */
.L_x_7:
[----:B------:R-:W-:-:S00]  /*05b0*/  BRA `(.L_x_7) ;  /* 0xfffffffc00fc7947 */ /* 0x000fc0000383ffff */
[----:B------:R-:W-:-:S00]  /*05c0*/  NOP ;  /* 0x0000000000007918 */ /* 0x000fc00000000000 */
        /* <DEDUP_REMOVED lines=11> */
.L_x_8:


//--------------------- .nv.shared.reserved.0     --------------------------
	.section	.nv.shared.reserved.0,"aw",@nobits
	.weak		__nv_reservedSMEM_offset_0_alias
	.size		__nv_reservedSMEM_offset_0_alias, 0, 64
	.other		__nv_reservedSMEM_offset_0_alias,@"STO_CUDA_RESERVED_SHARED STV_DEFAULT"
__nv_reservedSMEM_offset_0_alias:
	.zero		0
	.zero		64


//--------------------- .nv.constant0._Z11silu_kernelPfi --------------------------
	.section	.nv.constant0._Z11silu_kernelPfi,"a",@progbits
	.sectionflags	@""
	.align	4
.nv.constant0._Z11silu_kernelPfi:
	.zero		908


//--------------------- SYMBOLS --------------------------

	.type		.nv.reservedSmem.offset0,@object
	.size		.nv.reservedSmem.offset0,0x4
